	.headerflags	@"EF_CUDA_TEXMODE_UNIFIED EF_CUDA_64BIT_ADDRESS EF_CUDA_ACCELERATORS EF_CUDA_SM90 EF_CUDA_VIRTUAL_SM(EF_CUDA_SM90)"
	.elftype	@"ET_EXEC"


//--------------------- .nv.info                  --------------------------
	.section	.nv.info,"",@"SHT_CUDA_INFO"
	.align	4


	//----- nvinfo : EIATTR_REGCOUNT
	.align		4
        /*0000*/ 	.byte	0x04, 0x2f
        /*0002*/ 	.short	(.L_3 - .L_2)
	.align		4
.L_2:
        /*0004*/ 	.word	index@(triton_poi_fused__native_batch_norm_legit_no_training_add_convolution_20)
        /*0008*/ 	.word	0x00000020


	//----- nvinfo : EIATTR_MIN_STACK_SIZE
	.align		4
.L_3:
        /*000c*/ 	.byte	0x04, 0x12
        /*000e*/ 	.short	(.L_5 - .L_4)
	.align		4
.L_4:
        /*0010*/ 	.word	index@(triton_poi_fused__native_batch_norm_legit_no_training_add_convolution_20)
        /*0014*/ 	.word	0x00000000


	//----- nvinfo : EIATTR_FRAME_SIZE
	.align		4
.L_5:
        /*0018*/ 	.byte	0x04, 0x11
        /*001a*/ 	.short	(.L_7 - .L_6)
	.align		4
.L_6:
        /*001c*/ 	.word	index@(triton_poi_fused__native_batch_norm_legit_no_training_add_convolution_20)
        /*0020*/ 	.word	0x00000000


	//----- nvinfo : EIATTR_MIN_STACK_SIZE
	.align		4
.L_7:
        /*0024*/ 	.byte	0x04, 0x12
        /*0026*/ 	.short	(.L_9 - .L_8)
	.align		4
.L_8:
        /*0028*/ 	.word	index@(triton_poi_fused__native_batch_norm_legit_no_training_add_convolution_20)
        /*002c*/ 	.word	0x00000000
.L_9:


//--------------------- .nv.info.triton_poi_fused__native_batch_norm_legit_no_training_add_convolution_20 --------------------------
	.section	.nv.info.triton_poi_fused__native_batch_norm_legit_no_training_add_convolution_20,"",@"SHT_CUDA_INFO"
	.sectionflags	@""
	.align	4


	//----- nvinfo : EIATTR_CUDA_API_VERSION
	.align		4
        /*0000*/ 	.byte	0x04, 0x37
        /*0002*/ 	.short	(.L_11 - .L_10)
.L_10:
        /*0004*/ 	.word	0x0000007c


	//----- nvinfo : EIATTR_KPARAM_INFO
	.align		4
.L_11:
        /*0008*/ 	.byte	0x04, 0x17
        /*000a*/ 	.short	(.L_13 - .L_12)
.L_12:
        /*000c*/ 	.word	0x00000000
        /*0010*/ 	.short	0x0008
        /*0012*/ 	.short	0x0040
        /*0014*/ 	.byte	0x00, 0xf0, 0x11, 0x00


	//----- nvinfo : EIATTR_KPARAM_INFO
	.align		4
.L_13:
        /*0018*/ 	.byte	0x04, 0x17
        /*001a*/ 	.short	(.L_15 - .L_14)
.L_14:
        /*001c*/ 	.word	0x00000000
        /*0020*/ 	.short	0x0007
        /*0022*/ 	.short	0x0038
        /*0024*/ 	.byte	0x00, 0xf4, 0x21, 0x00


	//----- nvinfo : EIATTR_KPARAM_INFO
	.align		4
.L_15:
        /*0028*/ 	.byte	0x04, 0x17
        /*002a*/ 	.short	(.L_17 - .L_16)
.L_16:
        /*002c*/ 	.word	0x00000000
        /*0030*/ 	.short	0x0006
        /*0032*/ 	.short	0x0030
        /*0034*/ 	.byte	0x00, 0xf4, 0x21, 0x00


	//----- nvinfo : EIATTR_KPARAM_INFO
	.align		4
.L_17:
        /*0038*/ 	.byte	0x04, 0x17
        /*003a*/ 	.short	(.L_19 - .L_18)
.L_18:
        /*003c*/ 	.word	0x00000000
        /*0040*/ 	.short	0x0005
        /*0042*/ 	.short	0x0028
        /*0044*/ 	.byte	0x00, 0xf4, 0x21, 0x00


	//----- nvinfo : EIATTR_KPARAM_INFO
	.align		4
.L_19:
        /*0048*/ 	.byte	0x04, 0x17
        /*004a*/ 	.short	(.L_21 - .L_20)
.L_20:
        /*004c*/ 	.word	0x00000000
        /*0050*/ 	.short	0x0004
        /*0052*/ 	.short	0x0020
        /*0054*/ 	.byte	0x00, 0xf4, 0x21, 0x00


	//----- nvinfo : EIATTR_KPARAM_INFO
	.align		4
.L_21:
        /*0058*/ 	.byte	0x04, 0x17
        /*005a*/ 	.short	(.L_23 - .L_22)
.L_22:
        /*005c*/ 	.word	0x00000000
        /*0060*/ 	.short	0x0003
        /*0062*/ 	.short	0x0018
        /*0064*/ 	.byte	0x00, 0xf4, 0x21, 0x00


	//----- nvinfo : EIATTR_KPARAM_INFO
	.align		4
.L_23:
        /*0068*/ 	.byte	0x04, 0x17
        /*006a*/ 	.short	(.L_25 - .L_24)
.L_24:
        /*006c*/ 	.word	0x00000000
        /*0070*/ 	.short	0x0002
        /*0072*/ 	.short	0x0010
        /*0074*/ 	.byte	0x00, 0xf4, 0x21, 0x00


	//----- nvinfo : EIATTR_KPARAM_INFO
	.align		4
.L_25:
        /*0078*/ 	.byte	0x04, 0x17
        /*007a*/ 	.short	(.L_27 - .L_26)
.L_26:
        /*007c*/ 	.word	0x00000000
        /*0080*/ 	.short	0x0001
        /*0082*/ 	.short	0x0008
        /*0084*/ 	.byte	0x00, 0xf4, 0x21, 0x00


	//----- nvinfo : EIATTR_KPARAM_INFO
	.align		4
.L_27:
        /*0088*/ 	.byte	0x04, 0x17
        /*008a*/ 	.short	(.L_29 - .L_28)
.L_28:
        /*008c*/ 	.word	0x00000000
        /*0090*/ 	.short	0x0000
        /*0092*/ 	.short	0x0000
        /*0094*/ 	.byte	0x00, 0xf4, 0x21, 0x00


	//----- nvinfo : EIATTR_SPARSE_MMA_MASK
	.align		4
.L_29:
        /*0098*/ 	.byte	0x03, 0x50
        /*009a*/ 	.short	0x0000


	//----- nvinfo : EIATTR_MAXREG_COUNT
	.align		4
        /*009c*/ 	.byte	0x03, 0x1b
        /*009e*/ 	.short	0x00ff


	//----- nvinfo : EIATTR_EXIT_INSTR_OFFSETS
	.align		4
        /*00a0*/ 	.byte	0x04, 0x1c
        /*00a2*/ 	.short	(.L_31 - .L_30)


	//   ....[0]....
.L_30:
        /*00a4*/ 	.word	0x000007a0


	//----- nvinfo : EIATTR_REQNTID
	.align		4
.L_31:
        /*00a8*/ 	.byte	0x04, 0x10
        /*00aa*/ 	.short	(.L_33 - .L_32)
.L_32:
        /*00ac*/ 	.word	0x00000080
        /*00b0*/ 	.word	0x00000001
        /*00b4*/ 	.word	0x00000001


	//----- nvinfo : EIATTR_CBANK_PARAM_SIZE
	.align		4
.L_33:
        /*00b8*/ 	.byte	0x03, 0x19
        /*00ba*/ 	.short	0x0044


	//----- nvinfo : EIATTR_PARAM_CBANK
	.align		4
        /*00bc*/ 	.byte	0x04, 0x0a
        /*00be*/ 	.short	(.L_35 - .L_34)
	.align		4
.L_34:
        /*00c0*/ 	.word	index@(.nv.constant0.triton_poi_fused__native_batch_norm_legit_no_training_add_convolution_20)
        /*00c4*/ 	.short	0x0210
        /*00c6*/ 	.short	0x0044


	//----- nvinfo : EIATTR_SW_WAR
	.align		4
.L_35:
        /*00c8*/ 	.byte	0x04, 0x36
        /*00ca*/ 	.short	(.L_37 - .L_36)
.L_36:
        /*00cc*/ 	.word	0x00000008
.L_37:


//--------------------- .nv.callgraph             --------------------------
	.section	.nv.callgraph,"",@"SHT_CUDA_CALLGRAPH"
	.align	4
	.sectionentsize	8
	.align		4
        /*0000*/ 	.word	0x00000000
	.align		4
        /*0004*/ 	.word	0xffffffff
	.align		4
        /*0008*/ 	.word	0x00000000
	.align		4
        /*000c*/ 	.word	0xfffffffe
	.align		4
        /*0010*/ 	.word	0x00000000
	.align		4
        /*0014*/ 	.word	0xfffffffd
	.align		4
        /*0018*/ 	.word	0x00000000
	.align		4
        /*001c*/ 	.word	0xfffffffc


//--------------------- .nv.constant4             --------------------------
	.section	.nv.constant4,"a",@progbits
	.align	8
	.align		8
.nv.constant4:
        /*0000*/ 	.dword	_$_str
	.align		8
        /*0008*/ 	.dword	_$_str_$_2


//--------------------- .text.triton_poi_fused__native_batch_norm_legit_no_training_add_convolution_20 --------------------------
	.section	.text.triton_poi_fused__native_batch_norm_legit_no_training_add_convolution_20,"ax",@progbits
	.align	128
        .global         triton_poi_fused__native_batch_norm_legit_no_training_add_convolution_20
        .type           triton_poi_fused__native_batch_norm_legit_no_training_add_convolution_20,@function
        .size           triton_poi_fused__native_batch_norm_legit_no_training_add_convolution_20,(.L_x_1 - triton_poi_fused__native_batch_norm_legit_no_training_add_convolution_20)
        .other          triton_poi_fused__native_batch_norm_legit_no_training_add_convolution_20,@"STO_CUDA_ENTRY STV_DEFAULT"
triton_poi_fused__native_batch_norm_legit_no_training_add_convolution_20:
.text.triton_poi_fused__native_batch_norm_legit_no_training_add_convolution_20:
[----:B------:R-:W-:Y:S01]  /*0000*/  LDC R1, c[0x0][0x28] ;  /* 0x00000a00ff017b82 */ /* 0x000fe20000000800 */
[----:B------:R-:W1:Y:S07]  /*0010*/  S2R R0, SR_TID.X ;  /* 0x0000000000007919 */ /* 0x000e6e0000002100 */
[----:B------:R-:W2:Y:S01]  /*0020*/  LDC.64 R10, c[0x0][0x230] ;  /* 0x00008c00ff0a7b82 */ /* 0x000ea20000000a00 */
[----:B------:R-:W-:Y:S01]  /*0030*/  ULDC.64 UR4, c[0x0][0x208] ;  /* 0x0000820000047ab9 */ /* 0x000fe20000000a00 */
[----:B------:R-:W3:Y:S06]  /*0040*/  S2R R5, SR_CTAID.X ;  /* 0x0000000000057919 */ /* 0x000eec0000002500 */
[----:B------:R-:W4:Y:S08]  /*0050*/  LDC.64 R28, c[0x0][0x210] ;  /* 0x00008400ff1c7b82 */ /* 0x000f300000000a00 */
[----:B------:R-:W5:Y:S01]  /*0060*/  LDC.64 R20, c[0x0][0x218] ;  /* 0x00008600ff147b82 */ /* 0x000f620000000a00 */
[----:B-1----:R-:W-:-:S02]  /*0070*/  SHF.L.U32 R0, R0, 0x2, RZ ;  /* 0x0000000200007819 */ /* 0x002fc400000006ff */
[----:B---3--:R-:W-:Y:S02]  /*0080*/  SHF.R.S32.HI R3, RZ, 0x15, R5 ;  /* 0x00000015ff037819 */ /* 0x008fe40000011405 */
[----:B------:R-:W-:Y:S02]  /*0090*/  LOP3.LUT R0, R0, 0x1fc, RZ, 0xc0, !PT ;  /* 0x000001fc00007812 */ /* 0x000fe400078ec0ff */
[----:B------:R-:W-:Y:S02]  /*00a0*/  SGXT R3, R3, 0x1 ;  /* 0x000000010303781a */ /* 0x000fe40000000200 */
[----:B------:R-:W-:-:S04]  /*00b0*/  LEA R0, R5, R0, 0xa ;  /* 0x0000000005007211 */ /* 0x000fc800078e50ff */
[----:B------:R-:W-:-:S04]  /*00c0*/  LEA.HI R3, R3, R0, RZ, 0x7 ;  /* 0x0000000003037211 */ /* 0x000fc800078f38ff */
[----:B------:R-:W-:-:S04]  /*00d0*/  LOP3.LUT R3, R3, 0xffffff80, RZ, 0xc0, !PT ;  /* 0xffffff8003037812 */ /* 0x000fc800078ec0ff */
[----:B------:R-:W-:-:S05]  /*00e0*/  IADD3 R26, R0, -R3, RZ ;  /* 0x80000003001a7210 */ /* 0x000fca0007ffe0ff */
[----:B--2---:R-:W-:-:S06]  /*00f0*/  IMAD.WIDE R10, R26, 0x4, R10 ;  /* 0x000000041a0a7825 */ /* 0x004fcc00078e020a */
[----:B------:R-:W2:Y:S01]  /*0100*/  LDG.E.EL.128 R8, desc[UR4][R10.64] ;  /* 0x000000040a087981 */ /* 0x000ea2000c2e1d00 */
[----:B----4-:R-:W-:Y:S01]  /*0110*/  IMAD.WIDE R28, R0, 0x4, R28 ;  /* 0x00000004001c7825 */ /* 0x010fe200078e021c */
[----:B------:R-:W-:-:S04]  /*0120*/  HFMA2.MMA R3, -RZ, RZ, 1.625, 0 ;  /* 0x3e800000ff037435 */ /* 0x000fc800000001ff */
[----:B------:R-:W3:Y:S01]  /*0130*/  LDG.E.128 R12, desc[UR4][R28.64+0x800] ;  /* 0x000800041c0c7981 */ /* 0x000ee2000c1e1d00 */
[----:B--2---:R-:W-:Y:S01]  /*0140*/  FADD R2, R8, 0.0010000000474974513054 ;  /* 0x3a83126f08027421 */ /* 0x004fe20000000000 */
[----:B------:R-:W-:Y:S01]  /*0150*/  FADD R6, R9, 0.0010000000474974513054 ;  /* 0x3a83126f09067421 */ /* 0x000fe20000000000 */
[----:B------:R-:W-:Y:S01]  /*0160*/  FADD R5, R10, 0.0010000000474974513054 ;  /* 0x3a83126f0a057421 */ /* 0x000fe20000000000 */
[----:B------:R-:W1:Y:S01]  /*0170*/  LDC.64 R8, c[0x0][0x220] ;  /* 0x00008800ff087b82 */ /* 0x000e620000000a00 */
[----:B------:R-:W-:Y:S01]  /*0180*/  FADD R4, R11, 0.0010000000474974513054 ;  /* 0x3a83126f0b047421 */ /* 0x000fe20000000000 */
[----:B------:R-:W2:Y:S08]  /*0190*/  MUFU.SQRT R7, R2 ;  /* 0x0000000200077308 */ /* 0x000eb00000002000 */
[----:B------:R-:W4:Y:S01]  /*01a0*/  MUFU.SQRT R6, R6 ;  /* 0x0000000600067308 */ /* 0x000f220000002000 */
[----:B--2---:R-:W-:-:S07]  /*01b0*/  FSETP.GT.AND P6, PT, R7, 8.50705917302346158658e+37, PT ;  /* 0x7e8000000700780b */ /* 0x004fce0003fc4000 */
[----:B------:R-:W2:Y:S01]  /*01c0*/  MUFU.SQRT R4, R4 ;  /* 0x0000000400047308 */ /* 0x000ea20000002000 */
[C---:B------:R-:W-:Y:S01]  /*01d0*/  FSETP.GEU.AND P5, PT, R7.reuse, 1.175494350822287508e-38, PT ;  /* 0x008000000700780b */ /* 0x040fe20003fae000 */
[----:B-1----:R-:W-:Y:S01]  /*01e0*/  IMAD.WIDE R16, R26, 0x4, R8 ;  /* 0x000000041a107825 */ /* 0x002fe200078e0208 */
[C---:B----4-:R-:W-:Y:S01]  /*01f0*/  FSETP.GT.AND P4, PT, R6.reuse, 8.50705917302346158658e+37, PT ;  /* 0x7e8000000600780b */ /* 0x050fe20003f84000 */
[----:B------:R-:W4:Y:S04]  /*0200*/  LDG.E.128 R8, desc[UR4][R28.64] ;  /* 0x000000041c087981 */ /* 0x000f28000c1e1d00 */
[----:B------:R-:W1:Y:S01]  /*0210*/  MUFU.SQRT R5, R5 ;  /* 0x0000000500057308 */ /* 0x000e620000002000 */
[----:B------:R-:W-:Y:S01]  /*0220*/  FSETP.GEU.AND P1, PT, R6, 1.175494350822287508e-38, PT ;  /* 0x008000000600780b */ /* 0x000fe20003f2e000 */
[----:B------:R-:W3:Y:S01]  /*0230*/  LDG.E.EL.128 R16, desc[UR4][R16.64] ;  /* 0x0000000410107981 */ /* 0x000ee2000c2e1d00 */
[----:B------:R-:W-:Y:S01]  /*0240*/  @P6 FMUL R7, R7, 0.25 ;  /* 0x3e80000007076820 */ /* 0x000fe20000400000 */
[----:B--2---:R-:W-:-:S02]  /*0250*/  FSETP.GT.AND P2, PT, R4, 8.50705917302346158658e+37, PT ;  /* 0x7e8000000400780b */ /* 0x004fc40003f44000 */
[----:B------:R-:W-:Y:S02]  /*0260*/  FSEL R2, R3, 1, P6 ;  /* 0x3f80000003027808 */ /* 0x000fe40003000000 */
[----:B------:R-:W-:Y:S01]  /*0270*/  FSETP.GEU.AND P6, PT, R4, 1.175494350822287508e-38, PT ;  /* 0x008000000400780b */ /* 0x000fe20003fce000 */
[----:B------:R-:W-:Y:S01]  /*0280*/  @P4 FMUL R6, R6, 0.25 ;  /* 0x3e80000006064820 */ /* 0x000fe20000400000 */
[----:B-1----:R-:W-:Y:S01]  /*0290*/  FSETP.GT.AND P3, PT, R5, 8.50705917302346158658e+37, PT ;  /* 0x7e8000000500780b */ /* 0x002fe20003f64000 */
[----:B------:R-:W-:Y:S01]  /*02a0*/  @!P5 FMUL R7, R7, 16777216 ;  /* 0x4b8000000707d820 */ /* 0x000fe20000400000 */
[----:B------:R-:W-:Y:S02]  /*02b0*/  FSETP.GEU.AND P0, PT, R5, 1.175494350822287508e-38, PT ;  /* 0x008000000500780b */ /* 0x000fe40003f0e000 */
[----:B------:R-:W-:-:S03]  /*02c0*/  @!P1 FMUL R6, R6, 16777216 ;  /* 0x4b80000006069820 */ /* 0x000fc60000400000 */
[----:B------:R-:W-:Y:S01]  /*02d0*/  @P2 FMUL R4, R4, 0.25 ;  /* 0x3e80000004042820 */ /* 0x000fe20000400000 */
[----:B------:R-:W1:Y:S03]  /*02e0*/  MUFU.RCP R7, R7 ;  /* 0x0000000700077308 */ /* 0x000e660000001000 */
[----:B------:R-:W-:Y:S01]  /*02f0*/  @!P6 FMUL R4, R4, 16777216 ;  /* 0x4b8000000404e820 */ /* 0x000fe20000400000 */
[----:B------:R-:W-:Y:S01]  /*0300*/  FSEL R22, R3, 1, P4 ;  /* 0x3f80000003167808 */ /* 0x000fe20002000000 */
[----:B------:R-:W-:-:S03]  /*0310*/  @P3 FMUL R5, R5, 0.25 ;  /* 0x3e80000005053820 */ /* 0x000fc60000400000 */
[----:B------:R-:W2:Y:S01]  /*0320*/  MUFU.RCP R25, R6 ;  /* 0x0000000600197308 */ /* 0x000ea20000001000 */
[----:B------:R-:W-:Y:S01]  /*0330*/  @!P0 FMUL R5, R5, 16777216 ;  /* 0x4b80000005058820 */ /* 0x000fe20000400000 */
[----:B------:R-:W-:Y:S01]  /*0340*/  @!P5 FMUL R2, R2, 16777216 ;  /* 0x4b8000000202d820 */ /* 0x000fe20000400000 */
[----:B------:R-:W-:-:S05]  /*0350*/  @!P1 FMUL R22, R22, 16777216 ;  /* 0x4b80000016169820 */ /* 0x000fca0000400000 */
[----:B------:R-:W5:Y:S01]  /*0360*/  MUFU.RCP R24, R5 ;  /* 0x0000000500187308 */ /* 0x000f620000001000 */
[----:B-1----:R-:W-:Y:S01]  /*0370*/  FMUL R2, R7, R2 ;  /* 0x0000000207027220 */ /* 0x002fe20000400000 */
[----:B------:R-:W-:-:S06]  /*0380*/  FSEL R7, R3, 1, P3 ;  /* 0x3f80000003077808 */ /* 0x000fcc0001800000 */
[----:B------:R-:W1:Y:S01]  /*0390*/  MUFU.RCP R4, R4 ;  /* 0x0000000400047308 */ /* 0x000e620000001000 */
[----:B--2---:R-:W-:Y:S01]  /*03a0*/  FMUL R25, R25, R22 ;  /* 0x0000001619197220 */ /* 0x004fe20000400000 */
[----:B------:R-:W-:Y:S01]  /*03b0*/  FSEL R3, R3, 1, P2 ;  /* 0x3f80000003037808 */ /* 0x000fe20001000000 */
[----:B------:R-:W2:Y:S01]  /*03c0*/  LDC.64 R22, c[0x0][0x228] ;  /* 0x00008a00ff167b82 */ /* 0x000ea20000000a00 */
[----:B------:R-:W-:Y:S01]  /*03d0*/  @!P0 FMUL R7, R7, 16777216 ;  /* 0x4b80000007078820 */ /* 0x000fe20000400000 */
[----:B-----5:R-:W-:-:S04]  /*03e0*/  IMAD.WIDE R20, R0, 0x4, R20 ;  /* 0x0000000400147825 */ /* 0x020fc800078e0214 */
[----:B------:R-:W-:Y:S01]  /*03f0*/  @!P6 FMUL R3, R3, 16777216 ;  /* 0x4b8000000303e820 */ /* 0x000fe20000400000 */
[----:B0-----:R-:W-:-:S03]  /*0400*/  FMUL R24, R24, R7 ;  /* 0x0000000718187220 */ /* 0x001fc60000400000 */
[----:B-1----:R-:W-:Y:S02]  /*0410*/  FMUL R3, R4, R3 ;  /* 0x0000000304037220 */ /* 0x002fe40000400000 */
[----:B------:R-:W5:Y:S01]  /*0420*/  LDG.E.128 R4, desc[UR4][R20.64+0x800] ;  /* 0x0008000414047981 */ /* 0x000f62000c1e1d00 */
[----:B--2---:R-:W-:-:S04]  /*0430*/  IMAD.WIDE R22, R26, 0x4, R22 ;  /* 0x000000041a167825 */ /* 0x004fc800078e0216 */
[----:B---3--:R-:W-:Y:S01]  /*0440*/  FADD R15, R15, R19 ;  /* 0x000000130f0f7221 */ /* 0x008fe20000000000 */
[----:B------:R-:W-:Y:S01]  /*0450*/  FADD R14, R14, R18 ;  /* 0x000000120e0e7221 */ /* 0x000fe20000000000 */
[----:B------:R-:W-:Y:S01]  /*0460*/  FADD R13, R13, R17 ;  /* 0x000000110d0d7221 */ /* 0x000fe20000000000 */
[----:B------:R-:W-:Y:S01]  /*0470*/  FADD R12, R12, R16 ;  /* 0x000000100c0c7221 */ /* 0x000fe20000000000 */
[----:B----4-:R-:W-:Y:S01]  /*0480*/  FADD R19, R11, R19 ;  /* 0x000000130b137221 */ /* 0x010fe20000000000 */
[----:B------:R-:W-:Y:S01]  /*0490*/  FADD R18, R10, R18 ;  /* 0x000000120a127221 */ /* 0x000fe20000000000 */
[----:B------:R-:W-:Y:S01]  /*04a0*/  FADD R17, R9, R17 ;  /* 0x0000001109117221 */ /* 0x000fe20000000000 */
[----:B------:R-:W-:Y:S02]  /*04b0*/  FADD R16, R8, R16 ;  /* 0x0000001008107221 */ /* 0x000fe40000000000 */
[----:B------:R-:W2:Y:S04]  /*04c0*/  LDG.E.128 R8, desc[UR4][R20.64] ;  /* 0x0000000414087981 */ /* 0x000ea8000c1e1d00 */
[----:B------:R-:W3:Y:S01]  /*04d0*/  LDG.E.EL.128 R20, desc[UR4][R22.64] ;  /* 0x0000000416147981 */ /* 0x000ee2000c2e1d00 */
[----:B-----5:R-:W-:Y:S01]  /*04e0*/  FADD R7, R7, R15 ;  /* 0x0000000f07077221 */ /* 0x020fe20000000000 */
[----:B------:R-:W-:Y:S01]  /*04f0*/  FADD R6, R6, R14 ;  /* 0x0000000e06067221 */ /* 0x000fe20000000000 */
[----:B------:R-:W-:Y:S01]  /*0500*/  FADD R5, R5, R13 ;  /* 0x0000000d05057221 */ /* 0x000fe20000000000 */
[----:B------:R-:W-:Y:S01]  /*0510*/  FADD R4, R4, R12 ;  /* 0x0000000c04047221 */ /* 0x000fe20000000000 */
[----:B------:R-:W0:Y:S08]  /*0520*/  LDC.64 R14, c[0x0][0x240] ;  /* 0x00009000ff0e7b82 */ /* 0x000e300000000a00 */
[----:B------:R-:W1:Y:S02]  /*0530*/  LDC.64 R12, c[0x0][0x238] ;  /* 0x00008e00ff0c7b82 */ /* 0x000e640000000a00 */
[----:B-1----:R-:W-:-:S04]  /*0540*/  IMAD.WIDE R12, R26, 0x4, R12 ;  /* 0x000000041a0c7825 */ /* 0x002fc800078e020c */
[----:B--2---:R-:W-:Y:S01]  /*0550*/  FADD R11, R11, R19 ;  /* 0x000000130b0b7221 */ /* 0x004fe20000000000 */
[----:B------:R-:W-:Y:S01]  /*0560*/  FADD R8, R8, R16 ;  /* 0x0000001008087221 */ /* 0x000fe20000000000 */
[----:B------:R-:W-:Y:S01]  /*0570*/  FADD R10, R10, R18 ;  /* 0x000000120a0a7221 */ /* 0x000fe20000000000 */
[----:B------:R-:W-:Y:S01]  /*0580*/  FADD R9, R9, R17 ;  /* 0x0000001109097221 */ /* 0x000fe20000000000 */
[C---:B---3--:R-:W-:Y:S01]  /*0590*/  FADD R16, -R23.reuse, R11 ;  /* 0x0000000b17107221 */ /* 0x048fe20000000100 */
[----:B------:R-:W-:Y:S01]  /*05a0*/  FADD R18, -R23, R7 ;  /* 0x0000000717127221 */ /* 0x000fe20000000100 */
[----:B------:R-:W-:Y:S02]  /*05b0*/  FADD R19, -R22, R6 ;  /* 0x0000000616137221 */ /* 0x000fe40000000100 */
[-C--:B------:R-:W-:Y:S01]  /*05c0*/  FMUL R23, R16, R3.reuse ;  /* 0x0000000310177220 */ /* 0x080fe20000400000 */
[----:B------:R-:W-:Y:S01]  /*05d0*/  FMUL R3, R18, R3 ;  /* 0x0000000312037220 */ /* 0x000fe20000400000 */
[----:B0-----:R-:W-:-:S04]  /*05e0*/  IMAD.WIDE R16, R26, 0x4, R14 ;  /* 0x000000041a107825 */ /* 0x001fc800078e020e */
[----:B------:R-:W-:Y:S01]  /*05f0*/  FADD R15, -R22, R10 ;  /* 0x0000000a160f7221 */ /* 0x000fe20000000100 */
[C---:B------:R-:W-:Y:S01]  /*0600*/  FADD R14, -R21.reuse, R9 ;  /* 0x00000009150e7221 */ /* 0x040fe20000000100 */
[----:B------:R-:W-:Y:S02]  /*0610*/  FADD R18, -R21, R5 ;  /* 0x0000000515127221 */ /* 0x000fe40000000100 */
[-C--:B------:R-:W-:Y:S01]  /*0620*/  FMUL R22, R15, R24.reuse ;  /* 0x000000180f167220 */ /* 0x080fe20000400000 */
[-C--:B------:R-:W-:Y:S01]  /*0630*/  FMUL R21, R14, R25.reuse ;  /* 0x000000190e157220 */ /* 0x080fe20000400000 */
[----:B------:R-:W-:Y:S01]  /*0640*/  FMUL R24, R19, R24 ;  /* 0x0000001813187220 */ /* 0x000fe20000400000 */
[----:B------:R-:W-:Y:S01]  /*0650*/  FMUL R25, R18, R25 ;  /* 0x0000001912197220 */ /* 0x000fe20000400000 */
[----:B------:R-:W2:Y:S04]  /*0660*/  LDG.E.EL.128 R12, desc[UR4][R12.64] ;  /* 0x000000040c0c7981 */ /* 0x000ea8000c2e1d00 */
[----:B------:R-:W2:Y:S01]  /*0670*/  LDG.E.EL.128 R16, desc[UR4][R16.64] ;  /* 0x0000000410107981 */ /* 0x000ea2000c2e1d00 */
[----:B------:R-:W-:-:S03]  /*0680*/  FADD R27, -R20, R8 ;  /* 0x00000008141b7221 */ /* 0x000fc60000000100 */
[----:B------:R-:W-:Y:S04]  /*0690*/  STG.E.128 desc[UR4][R28.64], R8 ;  /* 0x000000081c007986 */ /* 0x000fe8000c101d04 */
[----:B------:R-:W-:Y:S01]  /*06a0*/  STG.E.128 desc[UR4][R28.64+0x800], R4 ;  /* 0x000800041c007986 */ /* 0x000fe2000c101d04 */
[C-C-:B--2---:R-:W-:Y:S01]  /*06b0*/  FFMA R21, R13.reuse, R21, R17.reuse ;  /* 0x000000150d157223 */ /* 0x144fe20000000011 */
[C-C-:B------:R-:W-:Y:S01]  /*06c0*/  FFMA R22, R14.reuse, R22, R18.reuse ;  /* 0x000000160e167223 */ /* 0x140fe20000000012 */
[----:B------:R-:W-:Y:S01]  /*06d0*/  FFMA R13, R13, R25, R17 ;  /* 0x000000190d0d7223 */ /* 0x000fe20000000011 */
[----:B------:R-:W-:Y:S02]  /*06e0*/  FFMA R14, R14, R24, R18 ;  /* 0x000000180e0e7223 */ /* 0x000fe40000000012 */
[----:B------:R-:W0:Y:S01]  /*06f0*/  LDC.64 R24, c[0x0][0x248] ;  /* 0x00009200ff187b82 */ /* 0x000e220000000a00 */
[----:B------:R-:W-:Y:S01]  /*0700*/  FADD R18, -R20, R4 ;  /* 0x0000000414127221 */ /* 0x000fe20000000100 */
[----:B------:R-:W-:-:S03]  /*0710*/  FMUL R20, R27, R2 ;  /* 0x000000021b147220 */ /* 0x000fc60000400000 */
[----:B------:R-:W-:Y:S01]  /*0720*/  FMUL R2, R18, R2 ;  /* 0x0000000212027220 */ /* 0x000fe20000400000 */
[C-C-:B------:R-:W-:Y:S01]  /*0730*/  FFMA R23, R15.reuse, R23, R19.reuse ;  /* 0x000000170f177223 */ /* 0x140fe20000000013 */
[C-C-:B------:R-:W-:Y:S01]  /*0740*/  FFMA R20, R12.reuse, R20, R16.reuse ;  /* 0x000000140c147223 */ /* 0x140fe20000000010 */
[----:B------:R-:W-:Y:S01]  /*0750*/  FFMA R15, R15, R3, R19 ;  /* 0x000000030f0f7223 */ /* 0x000fe20000000013 */
[----:B------:R-:W-:Y:S01]  /*0760*/  FFMA R12, R12, R2, R16 ;  /* 0x000000020c0c7223 */ /* 0x000fe20000000010 */
[----:B0-----:R-:W-:-:S05]  /*0770*/  IMAD.WIDE R24, R0, 0x4, R24 ;  /* 0x0000000400187825 */ /* 0x001fca00078e0218 */
[----:B------:R-:W-:Y:S04]  /*0780*/  STG.E.128 desc[UR4][R24.64], R20 ;  /* 0x0000001418007986 */ /* 0x000fe8000c101d04 */
[----:B------:R-:W-:Y:S01]  /*0790*/  STG.E.128 desc[UR4][R24.64+0x800], R12 ;  /* 0x0008000c18007986 */ /* 0x000fe2000c101d04 */
[----:B------:R-:W-:Y:S05]  /*07a0*/  EXIT ;  /* 0x000000000000794d */ /* 0x000fea0003800000 */
.L_x_0:
[----:B------:R-:W-:-:S00]  /*07b0*/  BRA `(.L_x_0) ;  /* 0xfffffffc00fc7947 */ /* 0x000fc0000383ffff */
[----:B------:R-:W-:-:S00]  /*07c0*/  NOP ;  /* 0x0000000000007918 */ /* 0x000fc00000000000 */
        /* <DEDUP_REMOVED lines=11> */
.L_x_1:


//--------------------- .nv.global.init           --------------------------
	.section	.nv.global.init,"aw",@progbits
.nv.global.init:
	.type		_$_str,@object
	.size		_$_str,(_$_str_$_2 - _$_str)
_$_str:
        /*0000*/ 	.byte	0x5f, 0x5f, 0x43, 0x55, 0x44, 0x41, 0x5f, 0x46, 0x54, 0x5a, 0x00
	.type		_$_str_$_2,@object
	.size		_$_str_$_2,(.L_1 - _$_str_$_2)
_$_str_$_2:
        /*000b*/ 	.byte	0x5f, 0x5f, 0x43, 0x55, 0x44, 0x41, 0x5f, 0x50, 0x52, 0x45, 0x43, 0x5f, 0x53, 0x51, 0x52, 0x54
        /*001b*/ 	.byte	0x00
.L_1:


//--------------------- .nv.constant0.triton_poi_fused__native_batch_norm_legit_no_training_add_convolution_20 --------------------------
	.section	.nv.constant0.triton_poi_fused__native_batch_norm_legit_no_training_add_convolution_20,"a",@progbits
	.sectionflags	@""
	.align	4
.nv.constant0.triton_poi_fused__native_batch_norm_legit_no_training_add_convolution_20:
	.zero		596
